	.headerflags	@"EF_CUDA_TEXMODE_UNIFIED EF_CUDA_64BIT_ADDRESS EF_CUDA_ACCELERATORS EF_CUDA_SM90 EF_CUDA_VIRTUAL_SM(EF_CUDA_SM90)"
	.elftype	@"ET_EXEC"


//--------------------- .nv.info                  --------------------------
	.section	.nv.info,"",@"SHT_CUDA_INFO"
	.align	4


	//----- nvinfo : EIATTR_REGCOUNT
	.align		4
        /*0000*/ 	.byte	0x04, 0x2f
        /*0002*/ 	.short	(.L_3 - .L_2)
	.align		4
.L_2:
        /*0004*/ 	.word	index@(triton_per_fused__weight_norm_interface_0)
        /*0008*/ 	.word	0x00000013


	//----- nvinfo : EIATTR_MIN_STACK_SIZE
	.align		4
.L_3:
        /*000c*/ 	.byte	0x04, 0x12
        /*000e*/ 	.short	(.L_5 - .L_4)
	.align		4
.L_4:
        /*0010*/ 	.word	index@(triton_per_fused__weight_norm_interface_0)
        /*0014*/ 	.word	0x00000000


	//----- nvinfo : EIATTR_FRAME_SIZE
	.align		4
.L_5:
        /*0018*/ 	.byte	0x04, 0x11
        /*001a*/ 	.short	(.L_7 - .L_6)
	.align		4
.L_6:
        /*001c*/ 	.word	index@(triton_per_fused__weight_norm_interface_0)
        /*0020*/ 	.word	0x00000000


	//----- nvinfo : EIATTR_MIN_STACK_SIZE
	.align		4
.L_7:
        /*0024*/ 	.byte	0x04, 0x12
        /*0026*/ 	.short	(.L_9 - .L_8)
	.align		4
.L_8:
        /*0028*/ 	.word	index@(triton_per_fused__weight_norm_interface_0)
        /*002c*/ 	.word	0x00000000
.L_9:


//--------------------- .nv.info.triton_per_fused__weight_norm_interface_0 --------------------------
	.section	.nv.info.triton_per_fused__weight_norm_interface_0,"",@"SHT_CUDA_INFO"
	.sectionflags	@""
	.align	4


	//----- nvinfo : EIATTR_CUDA_API_VERSION
	.align		4
        /*0000*/ 	.byte	0x04, 0x37
        /*0002*/ 	.short	(.L_11 - .L_10)
.L_10:
        /*0004*/ 	.word	0x0000007c


	//----- nvinfo : EIATTR_KPARAM_INFO
	.align		4
.L_11:
        /*0008*/ 	.byte	0x04, 0x17
        /*000a*/ 	.short	(.L_13 - .L_12)
.L_12:
        /*000c*/ 	.word	0x00000000
        /*0010*/ 	.short	0x0005
        /*0012*/ 	.short	0x0024
        /*0014*/ 	.byte	0x00, 0xf0, 0x11, 0x00


	//----- nvinfo : EIATTR_KPARAM_INFO
	.align		4
.L_13:
        /*0018*/ 	.byte	0x04, 0x17
        /*001a*/ 	.short	(.L_15 - .L_14)
.L_14:
        /*001c*/ 	.word	0x00000000
        /*0020*/ 	.short	0x0004
        /*0022*/ 	.short	0x0020
        /*0024*/ 	.byte	0x00, 0xf0, 0x11, 0x00


	//----- nvinfo : EIATTR_KPARAM_INFO
	.align		4
.L_15:
        /*0028*/ 	.byte	0x04, 0x17
        /*002a*/ 	.short	(.L_17 - .L_16)
.L_16:
        /*002c*/ 	.word	0x00000000
        /*0030*/ 	.short	0x0003
        /*0032*/ 	.short	0x0018
        /*0034*/ 	.byte	0x00, 0xf4, 0x21, 0x00


	//----- nvinfo : EIATTR_KPARAM_INFO
	.align		4
.L_17:
        /*0038*/ 	.byte	0x04, 0x17
        /*003a*/ 	.short	(.L_19 - .L_18)
.L_18:
        /*003c*/ 	.word	0x00000000
        /*0040*/ 	.short	0x0002
        /*0042*/ 	.short	0x0010
        /*0044*/ 	.byte	0x00, 0xf4, 0x21, 0x00


	//----- nvinfo : EIATTR_KPARAM_INFO
	.align		4
.L_19:
        /*0048*/ 	.byte	0x04, 0x17
        /*004a*/ 	.short	(.L_21 - .L_20)
.L_20:
        /*004c*/ 	.word	0x00000000
        /*0050*/ 	.short	0x0001
        /*0052*/ 	.short	0x0008
        /*0054*/ 	.byte	0x00, 0xf4, 0x21, 0x00


	//----- nvinfo : EIATTR_KPARAM_INFO
	.align		4
.L_21:
        /*0058*/ 	.byte	0x04, 0x17
        /*005a*/ 	.short	(.L_23 - .L_22)
.L_22:
        /*005c*/ 	.word	0x00000000
        /*0060*/ 	.short	0x0000
        /*0062*/ 	.short	0x0000
        /*0064*/ 	.byte	0x00, 0xf4, 0x21, 0x00


	//----- nvinfo : EIATTR_SPARSE_MMA_MASK
	.align		4
.L_23:
        /*0068*/ 	.byte	0x03, 0x50
        /*006a*/ 	.short	0x0000


	//----- nvinfo : EIATTR_MAXREG_COUNT
	.align		4
        /*006c*/ 	.byte	0x03, 0x1b
        /*006e*/ 	.short	0x00ff


	//----- nvinfo : EIATTR_COOP_GROUP_MASK_REGIDS
	.align		4
        /*0070*/ 	.byte	0x04, 0x29
        /*0072*/ 	.short	(.L_25 - .L_24)


	//   ....[0]....
.L_24:
        /*0074*/ 	.word	0xffffffff


	//   ....[1]....
        /*0078*/ 	.word	0xffffffff


	//   ....[2]....
        /*007c*/ 	.word	0xffffffff


	//   ....[3]....
        /*0080*/ 	.word	0xffffffff


	//   ....[4]....
        /*0084*/ 	.word	0xffffffff


	//   ....[5]....
        /*0088*/ 	.word	0xffffffff


	//   ....[6]....
        /*008c*/ 	.word	0xffffffff


	//   ....[7]....
        /*0090*/ 	.word	0xffffffff


	//   ....[8]....
        /*0094*/ 	.word	0xffffffff


	//   ....[9]....
        /*0098*/ 	.word	0xffffffff


	//----- nvinfo : EIATTR_COOP_GROUP_INSTR_OFFSETS
	.align		4
.L_25:
        /*009c*/ 	.byte	0x04, 0x28
        /*009e*/ 	.short	(.L_27 - .L_26)


	//   ....[0]....
.L_26:
        /*00a0*/ 	.word	0x000001a0


	//   ....[1]....
        /*00a4*/ 	.word	0x000001b0


	//   ....[2]....
        /*00a8*/ 	.word	0x000001e0


	//   ....[3]....
        /*00ac*/ 	.word	0x000001f0


	//   ....[4]....
        /*00b0*/ 	.word	0x00000220


	//   ....[5]....
        /*00b4*/ 	.word	0x00000230


	//   ....[6]....
        /*00b8*/ 	.word	0x00000260


	//   ....[7]....
        /*00bc*/ 	.word	0x00000270


	//   ....[8]....
        /*00c0*/ 	.word	0x000002b0


	//   ....[9]....
        /*00c4*/ 	.word	0x000002c0


	//----- nvinfo : EIATTR_EXIT_INSTR_OFFSETS
	.align		4
.L_27:
        /*00c8*/ 	.byte	0x04, 0x1c
        /*00ca*/ 	.short	(.L_29 - .L_28)


	//   ....[0]....
.L_28:
        /*00cc*/ 	.word	0x00000400


	//   ....[1]....
        /*00d0*/ 	.word	0x00000420


	//----- nvinfo : EIATTR_REQNTID
	.align		4
.L_29:
        /*00d4*/ 	.byte	0x04, 0x10
        /*00d6*/ 	.short	(.L_31 - .L_30)
.L_30:
        /*00d8*/ 	.word	0x00000040
        /*00dc*/ 	.word	0x00000001
        /*00e0*/ 	.word	0x00000001


	//----- nvinfo : EIATTR_CBANK_PARAM_SIZE
	.align		4
.L_31:
        /*00e4*/ 	.byte	0x03, 0x19
        /*00e6*/ 	.short	0x0028


	//----- nvinfo : EIATTR_PARAM_CBANK
	.align		4
        /*00e8*/ 	.byte	0x04, 0x0a
        /*00ea*/ 	.short	(.L_33 - .L_32)
	.align		4
.L_32:
        /*00ec*/ 	.word	index@(.nv.constant0.triton_per_fused__weight_norm_interface_0)
        /*00f0*/ 	.short	0x0210
        /*00f2*/ 	.short	0x0028


	//----- nvinfo : EIATTR_SW_WAR
	.align		4
.L_33:
        /*00f4*/ 	.byte	0x04, 0x36
        /*00f6*/ 	.short	(.L_35 - .L_34)
.L_34:
        /*00f8*/ 	.word	0x00000008
.L_35:


//--------------------- .nv.callgraph             --------------------------
	.section	.nv.callgraph,"",@"SHT_CUDA_CALLGRAPH"
	.align	4
	.sectionentsize	8
	.align		4
        /*0000*/ 	.word	0x00000000
	.align		4
        /*0004*/ 	.word	0xffffffff
	.align		4
        /*0008*/ 	.word	0x00000000
	.align		4
        /*000c*/ 	.word	0xfffffffe
	.align		4
        /*0010*/ 	.word	0x00000000
	.align		4
        /*0014*/ 	.word	0xfffffffd
	.align		4
        /*0018*/ 	.word	0x00000000
	.align		4
        /*001c*/ 	.word	0xfffffffc


//--------------------- .nv.constant4             --------------------------
	.section	.nv.constant4,"a",@progbits
	.align	8
	.align		8
.nv.constant4:
        /*0000*/ 	.dword	_$_str
	.align		8
        /*0008*/ 	.dword	_$_str_$_2


//--------------------- .text.triton_per_fused__weight_norm_interface_0 --------------------------
	.section	.text.triton_per_fused__weight_norm_interface_0,"ax",@progbits
	.sectionflags	@"SHF_BARRIERS=1"
	.align	128
        .global         triton_per_fused__weight_norm_interface_0
        .type           triton_per_fused__weight_norm_interface_0,@function
        .size           triton_per_fused__weight_norm_interface_0,(.L_x_1 - triton_per_fused__weight_norm_interface_0)
        .other          triton_per_fused__weight_norm_interface_0,@"STO_CUDA_ENTRY STV_DEFAULT"
triton_per_fused__weight_norm_interface_0:
.text.triton_per_fused__weight_norm_interface_0:
[----:B------:R-:W0:Y:S02]  /*0000*/  LDC R1, c[0x0][0x28] ;  /* 0x00000a00ff017b82 */ /* 0x000e240000000800 */
[----:B------:R-:W1:Y:S01]  /*0010*/  S2R R2, SR_CTAID.X ;  /* 0x0000000000027919 */ /* 0x000e620000002500 */
[----:B------:R-:W2:Y:S01]  /*0020*/  LDC.64 R6, c[0x0][0x218] ;  /* 0x00008600ff067b82 */ /* 0x000ea20000000a00 */
[----:B------:R-:W-:Y:S01]  /*0030*/  CS2R R4, SRZ ;  /* 0x0000000000047805 */ /* 0x000fe2000001ff00 */
[----:B------:R-:W-:Y:S01]  /*0040*/  ULDC.64 UR4, c[0x0][0x208] ;  /* 0x0000820000047ab9 */ /* 0x000fe20000000a00 */
[----:B------:R-:W3:Y:S05]  /*0050*/  S2R R12, SR_TID.X ;  /* 0x00000000000c7919 */ /* 0x000eea0000002100 */
[----:B------:R-:W4:Y:S01]  /*0060*/  LDC.64 R8, c[0x0][0x220] ;  /* 0x00008800ff087b82 */ /* 0x000f220000000a00 */
[----:B-1----:R-:W-:-:S02]  /*0070*/  ISETP.GE.AND P0, PT, R2, 0x40, PT ;  /* 0x000000400200780c */ /* 0x002fc40003f06270 */
[----:B---3--:R-:W-:-:S04]  /*0080*/  LOP3.LUT R3, R12, 0x1f, RZ, 0xc0, !PT ;  /* 0x0000001f0c037812 */ /* 0x008fc800078ec0ff */
[----:B------:R-:W-:Y:S01]  /*0090*/  ISETP.LT.U32.AND P1, PT, R3, 0x1c, !P0 ;  /* 0x0000001c0300780c */ /* 0x000fe20004721070 */
[----:B------:R-:W-:-:S04]  /*00a0*/  IMAD R0, R2, 0x1c, R3 ;  /* 0x0000001c02007824 */ /* 0x000fc800078e0203 */
[----:B--2---:R-:W-:-:S08]  /*00b0*/  IMAD.WIDE R6, R0, 0x4, R6 ;  /* 0x0000000400067825 */ /* 0x004fd000078e0206 */
[----:B------:R-:W2:Y:S04]  /*00c0*/  @P1 LDG.E R4, desc[UR4][R6.64] ;  /* 0x0000000406041981 */ /* 0x000ea8000c1e1900 */
[----:B------:R-:W3:Y:S01]  /*00d0*/  @P1 LDG.E R5, desc[UR4][R6.64] ;  /* 0x0000000406051981 */ /* 0x000ee2000c1e1900 */
[----:B------:R-:W-:Y:S01]  /*00e0*/  HFMA2.MMA R3, -RZ, RZ, 0, 0 ;  /* 0x00000000ff037435 */ /* 0x000fe200000001ff */
[----:B----4-:R-:W-:-:S09]  /*00f0*/  IMAD.WIDE R8, R2, 0x4, R8 ;  /* 0x0000000402087825 */ /* 0x010fd200078e0208 */
[----:B------:R1:W4:Y:S01]  /*0100*/  @!P0 LDG.E.EL R3, desc[UR4][R8.64] ;  /* 0x0000000408038981 */ /* 0x000322000c2e1900 */
[----:B------:R-:W-:Y:S01]  /*0110*/  BAR.SYNC.DEFER_BLOCKING 0x0 ;  /* 0x0000000000007b1d */ /* 0x000fe20000010000 */
[----:B------:R-:W-:-:S04]  /*0120*/  LOP3.LUT P0, RZ, R12, 0x3f, RZ, 0xc0, !PT ;  /* 0x0000003f0cff7812 */ /* 0x000fc8000780c0ff */
[----:B------:R-:W-:Y:S02]  /*0130*/  ISETP.LT.AND P0, PT, R2, 0x40, !P0 ;  /* 0x000000400200780c */ /* 0x000fe40004701270 */
[----:B--2---:R-:W-:Y:S02]  /*0140*/  SEL R4, R4, RZ, P1 ;  /* 0x000000ff04047207 */ /* 0x004fe40000800000 */
[----:B---3--:R-:W-:-:S03]  /*0150*/  SEL R5, R5, RZ, P1 ;  /* 0x000000ff05057207 */ /* 0x008fc60000800000 */
[----:B------:R-:W-:Y:S02]  /*0160*/  FMUL R10, R4, R4 ;  /* 0x00000004040a7220 */ /* 0x000fe40000400000 */
[----:B------:R-:W-:-:S03]  /*0170*/  FMUL R5, R5, R5 ;  /* 0x0000000505057220 */ /* 0x000fc60000400000 */
[----:B------:R-:W-:Y:S02]  /*0180*/  FSEL R10, R10, RZ, P1 ;  /* 0x000000ff0a0a7208 */ /* 0x000fe40000800000 */
[----:B------:R-:W-:-:S03]  /*0190*/  FSEL R5, R5, RZ, P1 ;  /* 0x000000ff05057208 */ /* 0x000fc60000800000 */
[----:B------:R-:W2:Y:S04]  /*01a0*/  SHFL.BFLY PT, R11, R10, 0x10, 0x1f ;  /* 0x0e001f000a0b7f89 */ /* 0x000ea800000e0000 */
[----:B------:R-:W3:Y:S01]  /*01b0*/  SHFL.BFLY PT, R14, R5, 0x10, 0x1f ;  /* 0x0e001f00050e7f89 */ /* 0x000ee200000e0000 */
[----:B--2---:R-:W-:Y:S01]  /*01c0*/  FADD R11, R10, R11 ;  /* 0x0000000b0a0b7221 */ /* 0x004fe20000000000 */
[----:B---3--:R-:W-:-:S04]  /*01d0*/  FADD R14, R5, R14 ;  /* 0x0000000e050e7221 */ /* 0x008fc80000000000 */
[----:B------:R-:W2:Y:S04]  /*01e0*/  SHFL.BFLY PT, R6, R11, 0x8, 0x1f ;  /* 0x0d001f000b067f89 */ /* 0x000ea800000e0000 */
[----:B-1----:R-:W1:Y:S01]  /*01f0*/  SHFL.BFLY PT, R9, R14, 0x8, 0x1f ;  /* 0x0d001f000e097f89 */ /* 0x002e6200000e0000 */
[----:B--2---:R-:W-:Y:S01]  /*0200*/  FADD R6, R11, R6 ;  /* 0x000000060b067221 */ /* 0x004fe20000000000 */
[----:B-1----:R-:W-:-:S04]  /*0210*/  FADD R13, R14, R9 ;  /* 0x000000090e0d7221 */ /* 0x002fc80000000000 */
[----:B------:R-:W1:Y:S04]  /*0220*/  SHFL.BFLY PT, R7, R6, 0x4, 0x1f ;  /* 0x0c801f0006077f89 */ /* 0x000e6800000e0000 */
[----:B------:R-:W2:Y:S01]  /*0230*/  SHFL.BFLY PT, R16, R13, 0x4, 0x1f ;  /* 0x0c801f000d107f89 */ /* 0x000ea200000e0000 */
[----:B-1----:R-:W-:Y:S01]  /*0240*/  FADD R7, R6, R7 ;  /* 0x0000000706077221 */ /* 0x002fe20000000000 */
[----:B--2---:R-:W-:-:S04]  /*0250*/  FADD R16, R13, R16 ;  /* 0x000000100d107221 */ /* 0x004fc80000000000 */
[----:B------:R-:W1:Y:S04]  /*0260*/  SHFL.BFLY PT, R8, R7, 0x2, 0x1f ;  /* 0x0c401f0007087f89 */ /* 0x000e6800000e0000 */
[----:B------:R-:W2:Y:S01]  /*0270*/  SHFL.BFLY PT, R11, R16, 0x2, 0x1f ;  /* 0x0c401f00100b7f89 */ /* 0x000ea200000e0000 */
[----:B-1----:R-:W-:Y:S02]  /*0280*/  FADD R10, R7, R8 ;  /* 0x00000008070a7221 */ /* 0x002fe40000000000 */
[----:B------:R-:W1:Y:S01]  /*0290*/  LDC.64 R6, c[0x0][0x228] ;  /* 0x00008a00ff067b82 */ /* 0x000e620000000a00 */
[----:B--2---:R-:W-:Y:S02]  /*02a0*/  FADD R11, R16, R11 ;  /* 0x0000000b100b7221 */ /* 0x004fe40000000000 */
[----:B------:R-:W2:Y:S04]  /*02b0*/  SHFL.BFLY PT, R9, R10, 0x1, 0x1f ;  /* 0x0c201f000a097f89 */ /* 0x000ea800000e0000 */
[----:B------:R-:W3:Y:S01]  /*02c0*/  SHFL.BFLY PT, R14, R11, 0x1, 0x1f ;  /* 0x0c201f000b0e7f89 */ /* 0x000ee200000e0000 */
[----:B-1----:R-:W-:-:S04]  /*02d0*/  IMAD.WIDE R6, R0, 0x4, R6 ;  /* 0x0000000400067825 */ /* 0x002fc800078e0206 */
[----:B--2---:R-:W-:Y:S02]  /*02e0*/  FADD R5, R10, R9 ;  /* 0x000000090a057221 */ /* 0x004fe40000000000 */
[----:B------:R-:W1:Y:S02]  /*02f0*/  LDC.64 R8, c[0x0][0x210] ;  /* 0x00008400ff087b82 */ /* 0x000e640000000a00 */
[----:B------:R-:W2:Y:S01]  /*0300*/  MUFU.SQRT R15, R5 ;  /* 0x00000005000f7308 */ /* 0x000ea20000002000 */
[----:B---3--:R-:W-:-:S07]  /*0310*/  FADD R14, R11, R14 ;  /* 0x0000000e0b0e7221 */ /* 0x008fce0000000000 */
[----:B------:R-:W-:Y:S01]  /*0320*/  MUFU.SQRT R13, R14 ;  /* 0x0000000e000d7308 */ /* 0x000fe20000002000 */
[C---:B--2---:R-:W-:Y:S02]  /*0330*/  FSETP.GT.AND P3, PT, R15.reuse, 8.50705917302346158658e+37, PT ;  /* 0x7e8000000f00780b */ /* 0x044fe40003f64000 */
[----:B------:R-:W-:-:S11]  /*0340*/  FSETP.GEU.AND P2, PT, R15, 1.175494350822287508e-38, PT ;  /* 0x008000000f00780b */ /* 0x000fd60003f4e000 */
[----:B------:R-:W-:Y:S01]  /*0350*/  @P3 FMUL R15, R15, 0.25 ;  /* 0x3e8000000f0f3820 */ /* 0x000fe20000400000 */
[----:B----4-:R-:W-:Y:S01]  /*0360*/  @P3 FMUL R3, R3, 0.25 ;  /* 0x3e80000003033820 */ /* 0x010fe20000400000 */
[----:B------:R-:W-:Y:S02]  /*0370*/  LOP3.LUT P3, RZ, R12, 0x20, RZ, 0xc0, !PT ;  /* 0x000000200cff7812 */ /* 0x000fe4000786c0ff */
[----:B------:R-:W-:Y:S01]  /*0380*/  @!P2 FMUL R15, R15, 16777216 ;  /* 0x4b8000000f0fa820 */ /* 0x000fe20000400000 */
[----:B------:R-:W-:Y:S01]  /*0390*/  @!P2 FMUL R3, R3, 16777216 ;  /* 0x4b8000000303a820 */ /* 0x000fe20000400000 */
[----:B------:R-:W-:Y:S02]  /*03a0*/  PLOP3.LUT P1, PT, P3, P1, PT, 0x8, 0x0 ;  /* 0x000000000000781c */ /* 0x000fe40001f22170 */
[----:B------:R-:W2:Y:S02]  /*03b0*/  MUFU.RCP R10, R15 ;  /* 0x0000000f000a7308 */ /* 0x000ea40000001000 */
[----:B--2---:R-:W-:Y:S01]  /*03c0*/  FMUL R5, R10, R3 ;  /* 0x000000030a057220 */ /* 0x004fe20000400000 */
[----:B-1----:R-:W-:-:S04]  /*03d0*/  IMAD.WIDE R2, R2, 0x4, R8 ;  /* 0x0000000402027825 */ /* 0x002fc800078e0208 */
[----:B------:R-:W-:Y:S01]  /*03e0*/  FMUL R5, R4, R5 ;  /* 0x0000000504057220 */ /* 0x000fe20000400000 */
[----:B------:R1:W-:Y:S03]  /*03f0*/  @P0 STG.E desc[UR4][R2.64], R13 ;  /* 0x0000000d02000986 */ /* 0x0003e6000c101904 */
[----:B------:R-:W-:Y:S05]  /*0400*/  @!P1 EXIT ;  /* 0x000000000000994d */ /* 0x000fea0003800000 */
[----:B------:R-:W-:Y:S01]  /*0410*/  STG.E desc[UR4][R6.64], R5 ;  /* 0x0000000506007986 */ /* 0x000fe2000c101904 */
[----:B------:R-:W-:Y:S05]  /*0420*/  EXIT ;  /* 0x000000000000794d */ /* 0x000fea0003800000 */
.L_x_0:
[----:B------:R-:W-:-:S00]  /*0430*/  BRA `(.L_x_0) ;  /* 0xfffffffc00fc7947 */ /* 0x000fc0000383ffff */
[----:B------:R-:W-:-:S00]  /*0440*/  NOP ;  /* 0x0000000000007918 */ /* 0x000fc00000000000 */
        /* <DEDUP_REMOVED lines=11> */
.L_x_1:


//--------------------- .nv.global.init           --------------------------
	.section	.nv.global.init,"aw",@progbits
.nv.global.init:
	.type		_$_str,@object
	.size		_$_str,(_$_str_$_2 - _$_str)
_$_str:
        /*0000*/ 	.byte	0x5f, 0x5f, 0x43, 0x55, 0x44, 0x41, 0x5f, 0x46, 0x54, 0x5a, 0x00
	.type		_$_str_$_2,@object
	.size		_$_str_$_2,(.L_1 - _$_str_$_2)
_$_str_$_2:
        /*000b*/ 	.byte	0x5f, 0x5f, 0x43, 0x55, 0x44, 0x41, 0x5f, 0x50, 0x52, 0x45, 0x43, 0x5f, 0x53, 0x51, 0x52, 0x54
        /*001b*/ 	.byte	0x00
.L_1:


//--------------------- .nv.constant0.triton_per_fused__weight_norm_interface_0 --------------------------
	.section	.nv.constant0.triton_per_fused__weight_norm_interface_0,"a",@progbits
	.sectionflags	@""
	.align	4
.nv.constant0.triton_per_fused__weight_norm_interface_0:
	.zero		568
